//
// Generated by NVIDIA NVVM Compiler
//
// Compiler Build ID: CL-36424714
// Cuda compilation tools, release 13.0, V13.0.88
// Based on NVVM 20.0.0
//

.version 9.0
.target sm_100
.address_size 64

	// .globl	_Z14_auto_kernel_0PiS_S_

.visible .entry _Z14_auto_kernel_0PiS_S_(
	.param .u64 .ptr .align 1 _Z14_auto_kernel_0PiS_S__param_0,
	.param .u64 .ptr .align 1 _Z14_auto_kernel_0PiS_S__param_1,
	.param .u64 .ptr .align 1 _Z14_auto_kernel_0PiS_S__param_2
)
{
	.reg .pred 	%p<4>;
	.reg .b32 	%r<8>;
	.reg .b64 	%rd<11>;

	ld.param.u64 	%rd1, [_Z14_auto_kernel_0PiS_S__param_0];
	ld.param.u64 	%rd2, [_Z14_auto_kernel_0PiS_S__param_1];
	ld.param.u64 	%rd3, [_Z14_auto_kernel_0PiS_S__param_2];
	mov.u32 	%r2, %ctaid.x;
	mov.u32 	%r3, %ntid.x;
	mov.u32 	%r4, %tid.x;
	mad.lo.s32 	%r1, %r2, %r3, %r4;
	setp.eq.s32 	%p1, %r1, 0;
	setp.gt.s32 	%p2, %r1, 100000;
	or.pred  	%p3, %p1, %p2;
	@%p3 bra 	$L__BB0_2;
	cvta.to.global.u64 	%rd4, %rd1;
	cvta.to.global.u64 	%rd5, %rd2;
	cvta.to.global.u64 	%rd6, %rd3;
	mul.wide.s32 	%rd7, %r1, 4;
	add.s64 	%rd8, %rd4, %rd7;
	ld.global.u32 	%r5, [%rd8+-4];
	add.s64 	%rd9, %rd5, %rd7;
	ld.global.u32 	%r6, [%rd9+-4];
	add.s32 	%r7, %r6, %r5;
	add.s64 	%rd10, %rd6, %rd7;
	st.global.u32 	[%rd10+-4], %r7;
$L__BB0_2:
	ret;

}


// ===== COMPILED SASS (sm_100) =====

	.target	sm_100

	.elftype	@"ET_EXEC"


//--------------------- .note.nv.tkinfo           --------------------------
	.section	.note.nv.tkinfo,"",@"SHT_NOTE"
	.sectionflags	@"SHF_NOTE_NV_TKINFO"
	.tkinfo
        /*0018*/ 	.word	0x00000002
        /*0030*/ 	.string	""
        /*0030*/ 	.string	"ptxas"
        /*0030*/ 	.string	"Cuda compilation tools, release 13.0, V13.0.88"
        /*0030*/ 	.string	"Build cuda_13.0.r13.0/compiler.36424714_0"
        /*0030*/ 	.string	"-arch sm_100 -m 64 "



//--------------------- .note.nv.cuinfo           --------------------------
	.section	.note.nv.cuinfo,"",@"SHT_NOTE"
	.sectionflags	@"SHF_NOTE_NV_CUINFO"
        /*0018*/ 	.short	0x0002
        /*001a*/ 	.short	0x0064
        /*001c*/ 	.short	0x0082
	.zero		2


//--------------------- .nv.info                  --------------------------
	.section	.nv.info,"",@"SHT_CUDA_INFO"
	.align	4


	//----- nvinfo : EIATTR_REGCOUNT
	.align		4
        /*0000*/ 	.byte	0x04, 0x2f
        /*0002*/ 	.short	(.L_1 - .L_0)
	.align		4
.L_0:
        /*0004*/ 	.word	index@(_Z14_auto_kernel_0PiS_S_)
        /*0008*/ 	.word	0x0000000c


	//----- nvinfo : EIATTR_FRAME_SIZE
	.align		4
.L_1:
        /*000c*/ 	.byte	0x04, 0x11
        /*000e*/ 	.short	(.L_3 - .L_2)
	.align		4
.L_2:
        /*0010*/ 	.word	index@(_Z14_auto_kernel_0PiS_S_)
        /*0014*/ 	.word	0x00000000


	//----- nvinfo : EIATTR_MIN_STACK_SIZE
	.align		4
.L_3:
        /*0018*/ 	.byte	0x04, 0x12
        /*001a*/ 	.short	(.L_5 - .L_4)
	.align		4
.L_4:
        /*001c*/ 	.word	index@(_Z14_auto_kernel_0PiS_S_)
        /*0020*/ 	.word	0x00000000
.L_5:


//--------------------- .nv.compat                --------------------------
	.section	.nv.compat,"",@"SHT_CUDA_COMPAT_INFO"
	.align	4
        /*0000*/ 	.byte	0x02, 0x09, 0x00, 0x00, 0x02, 0x02, 0x01, 0x00, 0x02, 0x05, 0x05, 0x00, 0x03, 0x07, 0x01, 0x01
        /*0010*/ 	.byte	0x02, 0x03, 0x00, 0x00, 0x02, 0x06, 0x01, 0x00, 0x04, 0x0b, 0x08, 0x00, 0x09, 0x00, 0x00, 0x00
        /*0020*/ 	.byte	0x00, 0x00, 0x00, 0x00


//--------------------- .nv.info._Z14_auto_kernel_0PiS_S_ --------------------------
	.section	.nv.info._Z14_auto_kernel_0PiS_S_,"",@"SHT_CUDA_INFO"
	.sectionflags	@""
	.align	4


	//----- nvinfo : EIATTR_CUDA_API_VERSION
	.align		4
        /*0000*/ 	.byte	0x04, 0x37
        /*0002*/ 	.short	(.L_7 - .L_6)
.L_6:
        /*0004*/ 	.word	0x00000082


	//----- nvinfo : EIATTR_KPARAM_INFO
	.align		4
.L_7:
        /*0008*/ 	.byte	0x04, 0x17
        /*000a*/ 	.short	(.L_9 - .L_8)
.L_8:
        /*000c*/ 	.word	0x00000000
        /*0010*/ 	.short	0x0002
        /*0012*/ 	.short	0x0010
        /*0014*/ 	.byte	0x00, 0xf5, 0x21, 0x00


	//----- nvinfo : EIATTR_KPARAM_INFO
	.align		4
.L_9:
        /*0018*/ 	.byte	0x04, 0x17
        /*001a*/ 	.short	(.L_11 - .L_10)
.L_10:
        /*001c*/ 	.word	0x00000000
        /*0020*/ 	.short	0x0001
        /*0022*/ 	.short	0x0008
        /*0024*/ 	.byte	0x00, 0xf5, 0x21, 0x00


	//----- nvinfo : EIATTR_KPARAM_INFO
	.align		4
.L_11:
        /*0028*/ 	.byte	0x04, 0x17
        /*002a*/ 	.short	(.L_13 - .L_12)
.L_12:
        /*002c*/ 	.word	0x00000000
        /*0030*/ 	.short	0x0000
        /*0032*/ 	.short	0x0000
        /*0034*/ 	.byte	0x00, 0xf5, 0x21, 0x00


	//----- nvinfo : EIATTR_SPARSE_MMA_MASK
	.align		4
.L_13:
        /*0038*/ 	.byte	0x03, 0x50
        /*003a*/ 	.short	0x0000


	//----- nvinfo : EIATTR_MAXREG_COUNT
	.align		4
        /*003c*/ 	.byte	0x03, 0x1b
        /*003e*/ 	.short	0x00ff


	//----- nvinfo : EIATTR_MERCURY_ISA_VERSION
	.align		4
        /*0040*/ 	.byte	0x03, 0x5f
        /*0042*/ 	.short	0x0101


	//----- nvinfo : EIATTR_VRC_CTA_INIT_COUNT
	.align		4
        /*0044*/ 	.byte	0x02, 0x4a
	.zero		1
	.zero		1


	//----- nvinfo : EIATTR_EXIT_INSTR_OFFSETS
	.align		4
        /*0048*/ 	.byte	0x04, 0x1c
        /*004a*/ 	.short	(.L_15 - .L_14)


	//   ....[0]....
.L_14:
        /*004c*/ 	.word	0x00000070


	//   ....[1]....
        /*0050*/ 	.word	0x00000130


	//----- nvinfo : EIATTR_CBANK_PARAM_SIZE
	.align		4
.L_15:
        /*0054*/ 	.byte	0x03, 0x19
        /*0056*/ 	.short	0x0018


	//----- nvinfo : EIATTR_PARAM_CBANK
	.align		4
        /*0058*/ 	.byte	0x04, 0x0a
        /*005a*/ 	.short	(.L_17 - .L_16)
	.align		4
.L_16:
        /*005c*/ 	.word	index@(.nv.constant0._Z14_auto_kernel_0PiS_S_)
        /*0060*/ 	.short	0x0380
        /*0062*/ 	.short	0x0018


	//----- nvinfo : EIATTR_SW_WAR
	.align		4
.L_17:
        /*0064*/ 	.byte	0x04, 0x36
        /*0066*/ 	.short	(.L_19 - .L_18)
.L_18:
        /*0068*/ 	.word	0x00000008
.L_19:


//--------------------- .nv.callgraph             --------------------------
	.section	.nv.callgraph,"",@"SHT_CUDA_CALLGRAPH"
	.align	4
	.sectionentsize	8
	.align		4
        /*0000*/ 	.word	0x00000000
	.align		4
        /*0004*/ 	.word	0xffffffff
	.align		4
        /*0008*/ 	.word	0x00000000
	.align		4
        /*000c*/ 	.word	0xfffffffe
	.align		4
        /*0010*/ 	.word	0x00000000
	.align		4
        /*0014*/ 	.word	0xfffffffd
	.align		4
        /*0018*/ 	.word	0x00000000
	.align		4
        /*001c*/ 	.word	0xfffffffc


//--------------------- .text._Z14_auto_kernel_0PiS_S_ --------------------------
	.section	.text._Z14_auto_kernel_0PiS_S_,"ax",@progbits
	.align	128
        .global         _Z14_auto_kernel_0PiS_S_
        .type           _Z14_auto_kernel_0PiS_S_,@function
        .size           _Z14_auto_kernel_0PiS_S_,(.L_x_1 - _Z14_auto_kernel_0PiS_S_)
        .other          _Z14_auto_kernel_0PiS_S_,@"STO_CUDA_ENTRY STV_DEFAULT"
_Z14_auto_kernel_0PiS_S_:
.text._Z14_auto_kernel_0PiS_S_:
[----:B------:R-:W-:Y:S01]  /*0000*/  LDC R1, c[0x0][0x37c] ;  /* 0x0000df00ff017b82 */ /* 0x000fe20000000800 */
[----:B------:R-:W0:Y:S07]  /*0010*/  S2R R0, SR_TID.X ;  /* 0x0000000000007919 */ /* 0x000e2e0000002100 */
[----:B------:R-:W0:Y:S08]  /*0020*/  S2UR UR4, SR_CTAID.X ;  /* 0x00000000000479c3 */ /* 0x000e300000002500 */
[----:B------:R-:W0:Y:S02]  /*0030*/  LDC R9, c[0x0][0x360] ;  /* 0x0000d800ff097b82 */ /* 0x000e240000000800 */
[----:B0-----:R-:W-:-:S05]  /*0040*/  IMAD R9, R9, UR4, R0 ;  /* 0x0000000409097c24 */ /* 0x001fca000f8e0200 */
[----:B------:R-:W-:-:S04]  /*0050*/  ISETP.GT.AND P0, PT, R9, 0x186a0, PT ;  /* 0x000186a00900780c */ /* 0x000fc80003f04270 */
[----:B------:R-:W-:-:S13]  /*0060*/  ISETP.EQ.OR P0, PT, R9, RZ, P0 ;  /* 0x000000ff0900720c */ /* 0x000fda0000702670 */
[----:B------:R-:W-:Y:S05]  /*0070*/  @P0 EXIT ;  /* 0x000000000000094d */ /* 0x000fea0003800000 */
[----:B------:R-:W0:Y:S01]  /*0080*/  LDC.64 R2, c[0x0][0x380] ;  /* 0x0000e000ff027b82 */ /* 0x000e220000000a00 */
[----:B------:R-:W1:Y:S07]  /*0090*/  LDCU.64 UR4, c[0x0][0x358] ;  /* 0x00006b00ff0477ac */ /* 0x000e6e0008000a00 */
[----:B------:R-:W2:Y:S08]  /*00a0*/  LDC.64 R4, c[0x0][0x388] ;  /* 0x0000e200ff047b82 */ /* 0x000eb00000000a00 */
[----:B------:R-:W3:Y:S01]  /*00b0*/  LDC.64 R6, c[0x0][0x390] ;  /* 0x0000e400ff067b82 */ /* 0x000ee20000000a00 */
[----:B0-----:R-:W-:-:S06]  /*00c0*/  IMAD.WIDE R2, R9, 0x4, R2 ;  /* 0x0000000409027825 */ /* 0x001fcc00078e0202 */
[----:B-1----:R-:W4:Y:S01]  /*00d0*/  LDG.E R2, desc[UR4][R2.64+-0x4] ;  /* 0xfffffc0402027981 */ /* 0x002f22000c1e1900 */
[----:B--2---:R-:W-:-:S06]  /*00e0*/  IMAD.WIDE R4, R9, 0x4, R4 ;  /* 0x0000000409047825 */ /* 0x004fcc00078e0204 */
[----:B------:R-:W4:Y:S01]  /*00f0*/  LDG.E R5, desc[UR4][R4.64+-0x4] ;  /* 0xfffffc0404057981 */ /* 0x000f22000c1e1900 */
[----:B---3--:R-:W-:Y:S01]  /*0100*/  IMAD.WIDE R6, R9, 0x4, R6 ;  /* 0x0000000409067825 */ /* 0x008fe200078e0206 */
[----:B----4-:R-:W-:-:S05]  /*0110*/  IADD3 R9, PT, PT, R2, R5, RZ ;  /* 0x0000000502097210 */ /* 0x010fca0007ffe0ff */
[----:B------:R-:W-:Y:S01]  /*0120*/  STG.E desc[UR4][R6.64+-0x4], R9 ;  /* 0xfffffc0906007986 */ /* 0x000fe2000c101904 */
[----:B------:R-:W-:Y:S05]  /*0130*/  EXIT ;  /* 0x000000000000794d */ /* 0x000fea0003800000 */
.L_x_0:
[----:B------:R-:W-:-:S00]  /*0140*/  BRA `(.L_x_0) ;  /* 0xfffffffc00fc7947 */ /* 0x000fc0000383ffff */
[----:B------:R-:W-:-:S00]  /*0150*/  NOP ;  /* 0x0000000000007918 */ /* 0x000fc00000000000 */
        /* <DEDUP_REMOVED lines=10> */
.L_x_1:


//--------------------- .nv.shared.reserved.0     --------------------------
	.section	.nv.shared.reserved.0,"aw",@nobits
	.weak		__nv_reservedSMEM_offset_0_alias
	.size		__nv_reservedSMEM_offset_0_alias, 0, 64
	.other		__nv_reservedSMEM_offset_0_alias,@"STO_CUDA_RESERVED_SHARED STV_DEFAULT"
__nv_reservedSMEM_offset_0_alias:
	.zero		0
	.zero		64


//--------------------- .nv.constant0._Z14_auto_kernel_0PiS_S_ --------------------------
	.section	.nv.constant0._Z14_auto_kernel_0PiS_S_,"a",@progbits
	.sectionflags	@""
	.align	4
.nv.constant0._Z14_auto_kernel_0PiS_S_:
	.zero		920


//--------------------- SYMBOLS --------------------------

	.type		.nv.reservedSmem.offset0,@object
	.size		.nv.reservedSmem.offset0,0x4
